//
// Generated by NVIDIA NVVM Compiler
//
// Compiler Build ID: CL-36424714
// Cuda compilation tools, release 13.0, V13.0.88
// Based on NVVM 20.0.0
//

.version 9.0
.target sm_100
.address_size 64

	// .globl	_Z18simpleMatMulKernelPsPfS0_

.visible .entry _Z18simpleMatMulKernelPsPfS0_(
	.param .u64 .ptr .align 1 _Z18simpleMatMulKernelPsPfS0__param_0,
	.param .u64 .ptr .align 1 _Z18simpleMatMulKernelPsPfS0__param_1,
	.param .u64 .ptr .align 1 _Z18simpleMatMulKernelPsPfS0__param_2
)
{
	.reg .pred 	%p<2>;
	.reg .b16 	%rs<17>;
	.reg .b32 	%r<13>;
	.reg .b32 	%f<52>;
	.reg .b64 	%rd<16>;

	ld.param.u64 	%rd6, [_Z18simpleMatMulKernelPsPfS0__param_0];
	ld.param.u64 	%rd7, [_Z18simpleMatMulKernelPsPfS0__param_1];
	ld.param.u64 	%rd8, [_Z18simpleMatMulKernelPsPfS0__param_2];
	cvta.to.global.u64 	%rd9, %rd8;
	cvta.to.global.u64 	%rd10, %rd7;
	cvta.to.global.u64 	%rd11, %rd6;
	mov.u32 	%r7, %ntid.x;
	mov.u32 	%r8, %ctaid.x;
	mov.u32 	%r9, %tid.x;
	mad.lo.s32 	%r10, %r7, %r8, %r9;
	shl.b32 	%r11, %r10, 10;
	mul.wide.s32 	%rd12, %r10, 4;
	add.s64 	%rd1, %rd9, %rd12;
	ld.global.f32 	%f51, [%rd1];
	add.s64 	%rd15, %rd11, 16;
	add.s64 	%rd3, %rd10, 32;
	mov.b32 	%r12, 0;
$L__BB0_1:
	mul.wide.s32 	%rd13, %r11, 4;
	add.s64 	%rd14, %rd3, %rd13;
	ld.global.u16 	%rs1, [%rd15+-16];
	cvt.rn.f32.s16 	%f4, %rs1;
	ld.global.f32 	%f5, [%rd14+-32];
	fma.rn.f32 	%f6, %f5, %f4, %f51;
	st.global.f32 	[%rd1], %f6;
	ld.global.u16 	%rs2, [%rd15+-14];
	cvt.rn.f32.s16 	%f7, %rs2;
	ld.global.f32 	%f8, [%rd14+-28];
	fma.rn.f32 	%f9, %f8, %f7, %f6;
	st.global.f32 	[%rd1], %f9;
	ld.global.u16 	%rs3, [%rd15+-12];
	cvt.rn.f32.s16 	%f10, %rs3;
	ld.global.f32 	%f11, [%rd14+-24];
	fma.rn.f32 	%f12, %f11, %f10, %f9;
	st.global.f32 	[%rd1], %f12;
	ld.global.u16 	%rs4, [%rd15+-10];
	cvt.rn.f32.s16 	%f13, %rs4;
	ld.global.f32 	%f14, [%rd14+-20];
	fma.rn.f32 	%f15, %f14, %f13, %f12;
	st.global.f32 	[%rd1], %f15;
	ld.global.u16 	%rs5, [%rd15+-8];
	cvt.rn.f32.s16 	%f16, %rs5;
	ld.global.f32 	%f17, [%rd14+-16];
	fma.rn.f32 	%f18, %f17, %f16, %f15;
	st.global.f32 	[%rd1], %f18;
	ld.global.u16 	%rs6, [%rd15+-6];
	cvt.rn.f32.s16 	%f19, %rs6;
	ld.global.f32 	%f20, [%rd14+-12];
	fma.rn.f32 	%f21, %f20, %f19, %f18;
	st.global.f32 	[%rd1], %f21;
	ld.global.u16 	%rs7, [%rd15+-4];
	cvt.rn.f32.s16 	%f22, %rs7;
	ld.global.f32 	%f23, [%rd14+-8];
	fma.rn.f32 	%f24, %f23, %f22, %f21;
	st.global.f32 	[%rd1], %f24;
	ld.global.u16 	%rs8, [%rd15+-2];
	cvt.rn.f32.s16 	%f25, %rs8;
	ld.global.f32 	%f26, [%rd14+-4];
	fma.rn.f32 	%f27, %f26, %f25, %f24;
	st.global.f32 	[%rd1], %f27;
	ld.global.u16 	%rs9, [%rd15];
	cvt.rn.f32.s16 	%f28, %rs9;
	ld.global.f32 	%f29, [%rd14];
	fma.rn.f32 	%f30, %f29, %f28, %f27;
	st.global.f32 	[%rd1], %f30;
	ld.global.u16 	%rs10, [%rd15+2];
	cvt.rn.f32.s16 	%f31, %rs10;
	ld.global.f32 	%f32, [%rd14+4];
	fma.rn.f32 	%f33, %f32, %f31, %f30;
	st.global.f32 	[%rd1], %f33;
	ld.global.u16 	%rs11, [%rd15+4];
	cvt.rn.f32.s16 	%f34, %rs11;
	ld.global.f32 	%f35, [%rd14+8];
	fma.rn.f32 	%f36, %f35, %f34, %f33;
	st.global.f32 	[%rd1], %f36;
	ld.global.u16 	%rs12, [%rd15+6];
	cvt.rn.f32.s16 	%f37, %rs12;
	ld.global.f32 	%f38, [%rd14+12];
	fma.rn.f32 	%f39, %f38, %f37, %f36;
	st.global.f32 	[%rd1], %f39;
	ld.global.u16 	%rs13, [%rd15+8];
	cvt.rn.f32.s16 	%f40, %rs13;
	ld.global.f32 	%f41, [%rd14+16];
	fma.rn.f32 	%f42, %f41, %f40, %f39;
	st.global.f32 	[%rd1], %f42;
	ld.global.u16 	%rs14, [%rd15+10];
	cvt.rn.f32.s16 	%f43, %rs14;
	ld.global.f32 	%f44, [%rd14+20];
	fma.rn.f32 	%f45, %f44, %f43, %f42;
	st.global.f32 	[%rd1], %f45;
	ld.global.u16 	%rs15, [%rd15+12];
	cvt.rn.f32.s16 	%f46, %rs15;
	ld.global.f32 	%f47, [%rd14+24];
	fma.rn.f32 	%f48, %f47, %f46, %f45;
	st.global.f32 	[%rd1], %f48;
	ld.global.u16 	%rs16, [%rd15+14];
	cvt.rn.f32.s16 	%f49, %rs16;
	ld.global.f32 	%f50, [%rd14+28];
	fma.rn.f32 	%f51, %f50, %f49, %f48;
	st.global.f32 	[%rd1], %f51;
	add.s32 	%r12, %r12, 16;
	add.s64 	%rd15, %rd15, 32;
	add.s32 	%r11, %r11, 16;
	setp.ne.s32 	%p1, %r12, 1024;
	@%p1 bra 	$L__BB0_1;
	ret;

}


// ===== COMPILED SASS (sm_100) =====

	.target	sm_100

	.elftype	@"ET_EXEC"


//--------------------- .note.nv.tkinfo           --------------------------
	.section	.note.nv.tkinfo,"",@"SHT_NOTE"
	.sectionflags	@"SHF_NOTE_NV_TKINFO"
	.tkinfo
        /*0018*/ 	.word	0x00000002
        /*0030*/ 	.string	""
        /*0030*/ 	.string	"ptxas"
        /*0030*/ 	.string	"Cuda compilation tools, release 13.0, V13.0.88"
        /*0030*/ 	.string	"Build cuda_13.0.r13.0/compiler.36424714_0"
        /*0030*/ 	.string	"-arch sm_100 -m 64 "



//--------------------- .note.nv.cuinfo           --------------------------
	.section	.note.nv.cuinfo,"",@"SHT_NOTE"
	.sectionflags	@"SHF_NOTE_NV_CUINFO"
        /*0018*/ 	.short	0x0002
        /*001a*/ 	.short	0x0064
        /*001c*/ 	.short	0x0082
	.zero		2


//--------------------- .nv.info                  --------------------------
	.section	.nv.info,"",@"SHT_CUDA_INFO"
	.align	4


	//----- nvinfo : EIATTR_REGCOUNT
	.align		4
        /*0000*/ 	.byte	0x04, 0x2f
        /*0002*/ 	.short	(.L_1 - .L_0)
	.align		4
.L_0:
        /*0004*/ 	.word	index@(_Z18simpleMatMulKernelPsPfS0_)
        /*0008*/ 	.word	0x00000010


	//----- nvinfo : EIATTR_FRAME_SIZE
	.align		4
.L_1:
        /*000c*/ 	.byte	0x04, 0x11
        /*000e*/ 	.short	(.L_3 - .L_2)
	.align		4
.L_2:
        /*0010*/ 	.word	index@(_Z18simpleMatMulKernelPsPfS0_)
        /*0014*/ 	.word	0x00000000


	//----- nvinfo : EIATTR_MIN_STACK_SIZE
	.align		4
.L_3:
        /*0018*/ 	.byte	0x04, 0x12
        /*001a*/ 	.short	(.L_5 - .L_4)
	.align		4
.L_4:
        /*001c*/ 	.word	index@(_Z18simpleMatMulKernelPsPfS0_)
        /*0020*/ 	.word	0x00000000
.L_5:


//--------------------- .nv.compat                --------------------------
	.section	.nv.compat,"",@"SHT_CUDA_COMPAT_INFO"
	.align	4
        /*0000*/ 	.byte	0x02, 0x09, 0x00, 0x00, 0x02, 0x02, 0x01, 0x00, 0x02, 0x05, 0x05, 0x00, 0x03, 0x07, 0x01, 0x01
        /*0010*/ 	.byte	0x02, 0x03, 0x00, 0x00, 0x02, 0x06, 0x01, 0x00, 0x04, 0x0b, 0x08, 0x00, 0x09, 0x00, 0x00, 0x00
        /*0020*/ 	.byte	0x00, 0x00, 0x00, 0x00


//--------------------- .nv.info._Z18simpleMatMulKernelPsPfS0_ --------------------------
	.section	.nv.info._Z18simpleMatMulKernelPsPfS0_,"",@"SHT_CUDA_INFO"
	.sectionflags	@""
	.align	4


	//----- nvinfo : EIATTR_CUDA_API_VERSION
	.align		4
        /*0000*/ 	.byte	0x04, 0x37
        /*0002*/ 	.short	(.L_7 - .L_6)
.L_6:
        /*0004*/ 	.word	0x00000082


	//----- nvinfo : EIATTR_KPARAM_INFO
	.align		4
.L_7:
        /*0008*/ 	.byte	0x04, 0x17
        /*000a*/ 	.short	(.L_9 - .L_8)
.L_8:
        /*000c*/ 	.word	0x00000000
        /*0010*/ 	.short	0x0002
        /*0012*/ 	.short	0x0010
        /*0014*/ 	.byte	0x00, 0xf5, 0x21, 0x00


	//----- nvinfo : EIATTR_KPARAM_INFO
	.align		4
.L_9:
        /*0018*/ 	.byte	0x04, 0x17
        /*001a*/ 	.short	(.L_11 - .L_10)
.L_10:
        /*001c*/ 	.word	0x00000000
        /*0020*/ 	.short	0x0001
        /*0022*/ 	.short	0x0008
        /*0024*/ 	.byte	0x00, 0xf5, 0x21, 0x00


	//----- nvinfo : EIATTR_KPARAM_INFO
	.align		4
.L_11:
        /*0028*/ 	.byte	0x04, 0x17
        /*002a*/ 	.short	(.L_13 - .L_12)
.L_12:
        /*002c*/ 	.word	0x00000000
        /*0030*/ 	.short	0x0000
        /*0032*/ 	.short	0x0000
        /*0034*/ 	.byte	0x00, 0xf5, 0x21, 0x00


	//----- nvinfo : EIATTR_SPARSE_MMA_MASK
	.align		4
.L_13:
        /*0038*/ 	.byte	0x03, 0x50
        /*003a*/ 	.short	0x0000


	//----- nvinfo : EIATTR_MAXREG_COUNT
	.align		4
        /*003c*/ 	.byte	0x03, 0x1b
        /*003e*/ 	.short	0x00ff


	//----- nvinfo : EIATTR_MERCURY_ISA_VERSION
	.align		4
        /*0040*/ 	.byte	0x03, 0x5f
        /*0042*/ 	.short	0x0101


	//----- nvinfo : EIATTR_VRC_CTA_INIT_COUNT
	.align		4
        /*0044*/ 	.byte	0x02, 0x4a
	.zero		1
	.zero		1


	//----- nvinfo : EIATTR_EXIT_INSTR_OFFSETS
	.align		4
        /*0048*/ 	.byte	0x04, 0x1c
        /*004a*/ 	.short	(.L_15 - .L_14)


	//   ....[0]....
.L_14:
        /*004c*/ 	.word	0x000006b0


	//----- nvinfo : EIATTR_CBANK_PARAM_SIZE
	.align		4
.L_15:
        /*0050*/ 	.byte	0x03, 0x19
        /*0052*/ 	.short	0x0018


	//----- nvinfo : EIATTR_PARAM_CBANK
	.align		4
        /*0054*/ 	.byte	0x04, 0x0a
        /*0056*/ 	.short	(.L_17 - .L_16)
	.align		4
.L_16:
        /*0058*/ 	.word	index@(.nv.constant0._Z18simpleMatMulKernelPsPfS0_)
        /*005c*/ 	.short	0x0380
        /*005e*/ 	.short	0x0018


	//----- nvinfo : EIATTR_SW_WAR
	.align		4
.L_17:
        /*0060*/ 	.byte	0x04, 0x36
        /*0062*/ 	.short	(.L_19 - .L_18)
.L_18:
        /*0064*/ 	.word	0x00000008
.L_19:


//--------------------- .nv.callgraph             --------------------------
	.section	.nv.callgraph,"",@"SHT_CUDA_CALLGRAPH"
	.align	4
	.sectionentsize	8
	.align		4
        /*0000*/ 	.word	0x00000000
	.align		4
        /*0004*/ 	.word	0xffffffff
	.align		4
        /*0008*/ 	.word	0x00000000
	.align		4
        /*000c*/ 	.word	0xfffffffe
	.align		4
        /*0010*/ 	.word	0x00000000
	.align		4
        /*0014*/ 	.word	0xfffffffd
	.align		4
        /*0018*/ 	.word	0x00000000
	.align		4
        /*001c*/ 	.word	0xfffffffc


//--------------------- .text._Z18simpleMatMulKernelPsPfS0_ --------------------------
	.section	.text._Z18simpleMatMulKernelPsPfS0_,"ax",@progbits
	.align	128
        .global         _Z18simpleMatMulKernelPsPfS0_
        .type           _Z18simpleMatMulKernelPsPfS0_,@function
        .size           _Z18simpleMatMulKernelPsPfS0_,(.L_x_2 - _Z18simpleMatMulKernelPsPfS0_)
        .other          _Z18simpleMatMulKernelPsPfS0_,@"STO_CUDA_ENTRY STV_DEFAULT"
_Z18simpleMatMulKernelPsPfS0_:
.text._Z18simpleMatMulKernelPsPfS0_:
[----:B------:R-:W-:Y:S01]  /*0000*/  LDC R1, c[0x0][0x37c] ;  /* 0x0000df00ff017b82 */ /* 0x000fe20000000800 */
[----:B------:R-:W0:Y:S07]  /*0010*/  S2R R5, SR_CTAID.X ;  /* 0x0000000000057919 */ /* 0x000e2e0000002500 */
[----:B------:R-:W1:Y:S01]  /*0020*/  LDC.64 R2, c[0x0][0x390] ;  /* 0x0000e400ff027b82 */ /* 0x000e620000000a00 */
[----:B------:R-:W0:Y:S01]  /*0030*/  LDCU UR4, c[0x0][0x360] ;  /* 0x00006c00ff0477ac */ /* 0x000e220008000800 */
[----:B------:R-:W0:Y:S01]  /*0040*/  S2R R0, SR_TID.X ;  /* 0x0000000000007919 */ /* 0x000e220000002100 */
[----:B------:R-:W2:Y:S01]  /*0050*/  LDCU.64 UR12, c[0x0][0x358] ;  /* 0x00006b00ff0c77ac */ /* 0x000ea20008000a00 */
[----:B------:R-:W3:Y:S01]  /*0060*/  LDCU.128 UR8, c[0x0][0x380] ;  /* 0x00007000ff0877ac */ /* 0x000ee20008000c00 */
[----:B0-----:R-:W-:-:S04]  /*0070*/  IMAD R5, R5, UR4, R0 ;  /* 0x0000000405057c24 */ /* 0x001fc8000f8e0200 */
[----:B-1----:R-:W-:-:S05]  /*0080*/  IMAD.WIDE R2, R5, 0x4, R2 ;  /* 0x0000000405027825 */ /* 0x002fca00078e0202 */
[----:B--2---:R0:W5:Y:S01]  /*0090*/  LDG.E R9, desc[UR12][R2.64] ;  /* 0x0000000c02097981 */ /* 0x004162000c1e1900 */
[----:B---3--:R-:W-:Y:S01]  /*00a0*/  UIADD3 UR4, UP0, UPT, UR8, 0x10, URZ ;  /* 0x0000001008047890 */ /* 0x008fe2000ff1e0ff */
[----:B------:R-:W-:Y:S01]  /*00b0*/  SHF.L.U32 R0, R5, 0xa, RZ ;  /* 0x0000000a05007819 */ /* 0x000fe200000006ff */
[----:B------:R-:W-:Y:S02]  /*00c0*/  UIADD3 UR5, UP1, UPT, UR10, 0x20, URZ ;  /* 0x000000200a057890 */ /* 0x000fe4000ff3e0ff */
[----:B------:R-:W-:Y:S02]  /*00d0*/  UIADD3.X UR7, UPT, UPT, URZ, UR9, URZ, UP0, !UPT ;  /* 0x00000009ff077290 */ /* 0x000fe400087fe4ff */
[----:B------:R-:W-:Y:S01]  /*00e0*/  MOV R4, UR4 ;  /* 0x0000000400047c02 */ /* 0x000fe20008000f00 */
[----:B------:R-:W-:Y:S01]  /*00f0*/  UIADD3.X UR6, UPT, UPT, URZ, UR11, URZ, UP1, !UPT ;  /* 0x0000000bff067290 */ /* 0x000fe20008ffe4ff */
[----:B------:R-:W-:Y:S02]  /*0100*/  UMOV UR4, URZ ;  /* 0x000000ff00047c82 */ /* 0x000fe40008000000 */
[----:B0-----:R-:W-:-:S09]  /*0110*/  MOV R5, UR7 ;  /* 0x0000000700057c02 */ /* 0x001fd20008000f00 */
.L_x_0:
[----:B------:R-:W2:Y:S01]  /*0120*/  LDG.E.U16 R8, desc[UR12][R4.64+-0x10] ;  /* 0xfffff00c04087981 */ /* 0x000ea2000c1e1500 */
[----:B------:R-:W-:Y:S02]  /*0130*/  MOV R6, UR5 ;  /* 0x0000000500067c02 */ /* 0x000fe40008000f00 */
[----:B------:R-:W-:-:S03]  /*0140*/  MOV R7, UR6 ;  /* 0x0000000600077c02 */ /* 0x000fc60008000f00 */
[----:B------:R-:W-:-:S05]  /*0150*/  IMAD.WIDE R6, R0, 0x4, R6 ;  /* 0x0000000400067825 */ /* 0x000fca00078e0206 */
[----:B------:R-:W3:Y:S01]  /*0160*/  LDG.E R10, desc[UR12][R6.64+-0x20] ;  /* 0xffffe00c060a7981 */ /* 0x000ee2000c1e1900 */
[----:B--2---:R-:W3:Y:S02]  /*0170*/  I2F.S16 R8, R8 ;  /* 0x0000000800087306 */ /* 0x004ee40000101400 */
[----:B-1-3-5:R-:W-:-:S05]  /*0180*/  FFMA R9, R8, R10, R9 ;  /* 0x0000000a08097223 */ /* 0x02afca0000000009 */
[----:B------:R0:W-:Y:S04]  /*0190*/  STG.E desc[UR12][R2.64], R9 ;  /* 0x0000000902007986 */ /* 0x0001e8000c10190c */
[----:B------:R-:W2:Y:S04]  /*01a0*/  LDG.E.U16 R10, desc[UR12][R4.64+-0xe] ;  /* 0xfffff20c040a7981 */ /* 0x000ea8000c1e1500 */
[----:B------:R-:W3:Y:S01]  /*01b0*/  LDG.E R11, desc[UR12][R6.64+-0x1c] ;  /* 0xffffe40c060b7981 */ /* 0x000ee2000c1e1900 */
[----:B--2---:R-:W3:Y:S02]  /*01c0*/  I2F.S16 R10, R10 ;  /* 0x0000000a000a7306 */ /* 0x004ee40000101400 */
[----:B---3--:R-:W-:-:S05]  /*01d0*/  FFMA R11, R10, R11, R9 ;  /* 0x0000000b0a0b7223 */ /* 0x008fca0000000009 */
[----:B------:R1:W-:Y:S04]  /*01e0*/  STG.E desc[UR12][R2.64], R11 ;  /* 0x0000000b02007986 */ /* 0x0003e8000c10190c */
[----:B------:R-:W2:Y:S04]  /*01f0*/  LDG.E.U16 R12, desc[UR12][R4.64+-0xc] ;  /* 0xfffff40c040c7981 */ /* 0x000ea8000c1e1500 */
[----:B------:R-:W3:Y:S01]  /*0200*/  LDG.E R13, desc[UR12][R6.64+-0x18] ;  /* 0xffffe80c060d7981 */ /* 0x000ee2000c1e1900 */
[----:B--2---:R-:W3:Y:S02]  /*0210*/  I2F.S16 R12, R12 ;  /* 0x0000000c000c7306 */ /* 0x004ee40000101400 */
[----:B---3--:R-:W-:-:S05]  /*0220*/  FFMA R13, R12, R13, R11 ;  /* 0x0000000d0c0d7223 */ /* 0x008fca000000000b */
[----:B------:R2:W-:Y:S04]  /*0230*/  STG.E desc[UR12][R2.64], R13 ;  /* 0x0000000d02007986 */ /* 0x0005e8000c10190c */
[----:B------:R-:W3:Y:S04]  /*0240*/  LDG.E.U16 R8, desc[UR12][R4.64+-0xa] ;  /* 0xfffff60c04087981 */ /* 0x000ee8000c1e1500 */
[----:B0-----:R-:W4:Y:S01]  /*0250*/  LDG.E R9, desc[UR12][R6.64+-0x14] ;  /* 0xffffec0c06097981 */ /* 0x001f22000c1e1900 */
[----:B---3--:R-:W4:Y:S02]  /*0260*/  I2F.S16 R8, R8 ;  /* 0x0000000800087306 */ /* 0x008f240000101400 */
[----:B----4-:R-:W-:-:S05]  /*0270*/  FFMA R9, R8, R9, R13 ;  /* 0x0000000908097223 */ /* 0x010fca000000000d */
[----:B------:R0:W-:Y:S04]  /*0280*/  STG.E desc[UR12][R2.64], R9 ;  /* 0x0000000902007986 */ /* 0x0001e8000c10190c */
[----:B------:R-:W3:Y:S04]  /*0290*/  LDG.E.U16 R10, desc[UR12][R4.64+-0x8] ;  /* 0xfffff80c040a7981 */ /* 0x000ee8000c1e1500 */
[----:B-1----:R-:W4:Y:S01]  /*02a0*/  LDG.E R11, desc[UR12][R6.64+-0x10] ;  /* 0xfffff00c060b7981 */ /* 0x002f22000c1e1900 */
[----:B---3--:R-:W4:Y:S02]  /*02b0*/  I2F.S16 R10, R10 ;  /* 0x0000000a000a7306 */ /* 0x008f240000101400 */
[----:B----4-:R-:W-:-:S05]  /*02c0*/  FFMA R11, R10, R11, R9 ;  /* 0x0000000b0a0b7223 */ /* 0x010fca0000000009 */
[----:B------:R1:W-:Y:S04]  /*02d0*/  STG.E desc[UR12][R2.64], R11 ;  /* 0x0000000b02007986 */ /* 0x0003e8000c10190c */
[----:B------:R-:W3:Y:S04]  /*02e0*/  LDG.E.U16 R12, desc[UR12][R4.64+-0x6] ;  /* 0xfffffa0c040c7981 */ /* 0x000ee8000c1e1500 */
[----:B--2---:R-:W2:Y:S01]  /*02f0*/  LDG.E R13, desc[UR12][R6.64+-0xc] ;  /* 0xfffff40c060d7981 */ /* 0x004ea2000c1e1900 */
[----:B---3--:R-:W2:Y:S02]  /*0300*/  I2F.S16 R12, R12 ;  /* 0x0000000c000c7306 */ /* 0x008ea40000101400 */
[----:B--2---:R-:W-:-:S05]  /*0310*/  FFMA R13, R12, R13, R11 ;  /* 0x0000000d0c0d7223 */ /* 0x004fca000000000b */
        /* <DEDUP_REMOVED lines=46> */
[----:B------:R2:W3:Y:S04]  /*0600*/  LDG.E.U16 R8, desc[UR12][R4.64+0xe] ;  /* 0x00000e0c04087981 */ /* 0x0004e8000c1e1500 */
[----:B0-----:R-:W4:Y:S01]  /*0610*/  LDG.E R9, desc[UR12][R6.64+0x1c] ;  /* 0x00001c0c06097981 */ /* 0x001f22000c1e1900 */
[----:B------:R-:W-:Y:S01]  /*0620*/  UIADD3 UR4, UPT, UPT, UR4, 0x10, URZ ;  /* 0x0000001004047890 */ /* 0x000fe2000fffe0ff */
[----:B------:R-:W-:-:S03]  /*0630*/  IADD3 R0, PT, PT, R0, 0x10, RZ ;  /* 0x0000001000007810 */ /* 0x000fc60007ffe0ff */
[----:B------:R-:W-:Y:S01]  /*0640*/  UISETP.NE.AND UP0, UPT, UR4, 0x400, UPT ;  /* 0x000004000400788c */ /* 0x000fe2000bf05270 */
[----:B--2---:R-:W-:-:S04]  /*0650*/  IADD3 R4, P0, PT, R4, 0x20, RZ ;  /* 0x0000002004047810 */ /* 0x004fc80007f1e0ff */
[----:B------:R-:W-:Y:S01]  /*0660*/  IADD3.X R5, PT, PT, RZ, R5, RZ, P0, !PT ;  /* 0x00000005ff057210 */ /* 0x000fe200007fe4ff */
[----:B---3--:R-:W4:Y:S02]  /*0670*/  I2F.S16 R8, R8 ;  /* 0x0000000800087306 */ /* 0x008f240000101400 */
[----:B----4-:R-:W-:-:S05]  /*0680*/  FFMA R9, R8, R9, R13 ;  /* 0x0000000908097223 */ /* 0x010fca000000000d */
[----:B------:R1:W-:Y:S01]  /*0690*/  STG.E desc[UR12][R2.64], R9 ;  /* 0x0000000902007986 */ /* 0x0003e2000c10190c */
[----:B------:R-:W-:Y:S05]  /*06a0*/  BRA.U UP0, `(.L_x_0) ;  /* 0xfffffff9009c7547 */ /* 0x000fea000b83ffff */
[----:B------:R-:W-:Y:S05]  /*06b0*/  EXIT ;  /* 0x000000000000794d */ /* 0x000fea0003800000 */
.L_x_1:
[----:B------:R-:W-:-:S00]  /*06c0*/  BRA `(.L_x_1) ;  /* 0xfffffffc00fc7947 */ /* 0x000fc0000383ffff */
[----:B------:R-:W-:-:S00]  /*06d0*/  NOP ;  /* 0x0000000000007918 */ /* 0x000fc00000000000 */
        /* <DEDUP_REMOVED lines=10> */
.L_x_2:


//--------------------- .nv.shared.reserved.0     --------------------------
	.section	.nv.shared.reserved.0,"aw",@nobits
	.weak		__nv_reservedSMEM_offset_0_alias
	.size		__nv_reservedSMEM_offset_0_alias, 0, 64
	.other		__nv_reservedSMEM_offset_0_alias,@"STO_CUDA_RESERVED_SHARED STV_DEFAULT"
__nv_reservedSMEM_offset_0_alias:
	.zero		0
	.zero		64


//--------------------- .nv.constant0._Z18simpleMatMulKernelPsPfS0_ --------------------------
	.section	.nv.constant0._Z18simpleMatMulKernelPsPfS0_,"a",@progbits
	.sectionflags	@""
	.align	4
.nv.constant0._Z18simpleMatMulKernelPsPfS0_:
	.zero		920


//--------------------- SYMBOLS --------------------------

	.type		.nv.reservedSmem.offset0,@object
	.size		.nv.reservedSmem.offset0,0x4
